//
// Generated by NVIDIA NVVM Compiler
//
// Compiler Build ID: CL-36424714
// Cuda compilation tools, release 13.0, V13.0.88
// Based on NVVM 20.0.0
//

.version 9.0
.target sm_100
.address_size 64

	// .globl	_Z12kernel_dummyPfPmm
.extern .shared .align 16 .b8 sdata[];

.visible .entry _Z12kernel_dummyPfPmm(
	.param .u64 .ptr .align 1 _Z12kernel_dummyPfPmm_param_0,
	.param .u64 .ptr .align 1 _Z12kernel_dummyPfPmm_param_1,
	.param .u64 _Z12kernel_dummyPfPmm_param_2
)
{
	.reg .b32 	%r<2>;
	.reg .b64 	%rd<6>;

	ld.param.u64 	%rd1, [_Z12kernel_dummyPfPmm_param_1];
	cvta.to.global.u64 	%rd2, %rd1;
	mov.u32 	%r1, %tid.x;
	mul.wide.u32 	%rd3, %r1, 8;
	add.s64 	%rd4, %rd2, %rd3;
	mov.b64 	%rd5, 1;
	st.global.u64 	[%rd4], %rd5;
	ret;

}
	// .globl	_Z14kernel_sum_retPm
.visible .entry _Z14kernel_sum_retPm(
	.param .u64 .ptr .align 1 _Z14kernel_sum_retPm_param_0
)
{
	.reg .pred 	%p<5>;
	.reg .b32 	%r<12>;
	.reg .b64 	%rd<17>;

	ld.param.u64 	%rd6, [_Z14kernel_sum_retPm_param_0];
	cvta.to.global.u64 	%rd1, %rd6;
	mov.u32 	%r1, %ctaid.x;
	mov.u32 	%r2, %ntid.x;
	mov.u32 	%r3, %tid.x;
	mad.lo.s32 	%r5, %r1, %r2, %r3;
	mul.wide.u32 	%rd7, %r5, 8;
	add.s64 	%rd8, %rd1, %rd7;
	ld.global.u64 	%rd9, [%rd8];
	shl.b32 	%r6, %r3, 3;
	mov.u32 	%r7, sdata;
	add.s32 	%r4, %r7, %r6;
	st.shared.u64 	[%r4], %rd9;
	bar.sync 	0;
	setp.lt.u32 	%p1, %r2, 2;
	@%p1 bra 	$L__BB1_5;
	shr.u32 	%r8, %r2, 1;
	cvt.u64.u32 	%rd16, %r8;
	cvt.u64.u32 	%rd3, %r3;
$L__BB1_2:
	setp.le.u64 	%p2, %rd16, %rd3;
	@%p2 bra 	$L__BB1_4;
	cvt.u32.u64 	%r9, %rd16;
	shl.b32 	%r10, %r9, 3;
	add.s32 	%r11, %r4, %r10;
	ld.shared.u64 	%rd10, [%r11];
	ld.shared.u64 	%rd11, [%r4];
	add.s64 	%rd12, %rd11, %rd10;
	st.shared.u64 	[%r4], %rd12;
$L__BB1_4:
	bar.sync 	0;
	shr.u64 	%rd5, %rd16, 1;
	setp.gt.u64 	%p3, %rd16, 1;
	mov.u64 	%rd16, %rd5;
	@%p3 bra 	$L__BB1_2;
$L__BB1_5:
	setp.ne.s32 	%p4, %r3, 0;
	@%p4 bra 	$L__BB1_7;
	ld.shared.u64 	%rd13, [sdata];
	mul.wide.u32 	%rd14, %r1, 8;
	add.s64 	%rd15, %rd1, %rd14;
	st.global.u64 	[%rd15], %rd13;
$L__BB1_7:
	ret;

}


// ===== COMPILED SASS (sm_100) =====

	.target	sm_100

	.elftype	@"ET_EXEC"


//--------------------- .note.nv.tkinfo           --------------------------
	.section	.note.nv.tkinfo,"",@"SHT_NOTE"
	.sectionflags	@"SHF_NOTE_NV_TKINFO"
	.tkinfo
        /*0018*/ 	.word	0x00000002
        /*0030*/ 	.string	""
        /*0030*/ 	.string	"ptxas"
        /*0030*/ 	.string	"Cuda compilation tools, release 13.0, V13.0.88"
        /*0030*/ 	.string	"Build cuda_13.0.r13.0/compiler.36424714_0"
        /*0030*/ 	.string	"-arch sm_100 -m 64 "



//--------------------- .note.nv.cuinfo           --------------------------
	.section	.note.nv.cuinfo,"",@"SHT_NOTE"
	.sectionflags	@"SHF_NOTE_NV_CUINFO"
        /*0018*/ 	.short	0x0002
        /*001a*/ 	.short	0x0064
        /*001c*/ 	.short	0x0082
	.zero		2


//--------------------- .nv.info                  --------------------------
	.section	.nv.info,"",@"SHT_CUDA_INFO"
	.align	4


	//----- nvinfo : EIATTR_REGCOUNT
	.align		4
        /*0000*/ 	.byte	0x04, 0x2f
        /*0002*/ 	.short	(.L_1 - .L_0)
	.align		4
.L_0:
        /*0004*/ 	.word	index@(_Z12kernel_dummyPfPmm)
        /*0008*/ 	.word	0x0000000a


	//----- nvinfo : EIATTR_FRAME_SIZE
	.align		4
.L_1:
        /*000c*/ 	.byte	0x04, 0x11
        /*000e*/ 	.short	(.L_3 - .L_2)
	.align		4
.L_2:
        /*0010*/ 	.word	index@(_Z12kernel_dummyPfPmm)
        /*0014*/ 	.word	0x00000000


	//----- nvinfo : EIATTR_REGCOUNT
	.align		4
.L_3:
        /*0018*/ 	.byte	0x04, 0x2f
        /*001a*/ 	.short	(.L_5 - .L_4)
	.align		4
.L_4:
        /*001c*/ 	.word	index@(_Z14kernel_sum_retPm)
        /*0020*/ 	.word	0x0000000e


	//----- nvinfo : EIATTR_FRAME_SIZE
	.align		4
.L_5:
        /*0024*/ 	.byte	0x04, 0x11
        /*0026*/ 	.short	(.L_7 - .L_6)
	.align		4
.L_6:
        /*0028*/ 	.word	index@(_Z14kernel_sum_retPm)
        /*002c*/ 	.word	0x00000000


	//----- nvinfo : EIATTR_MIN_STACK_SIZE
	.align		4
.L_7:
        /*0030*/ 	.byte	0x04, 0x12
        /*0032*/ 	.short	(.L_9 - .L_8)
	.align		4
.L_8:
        /*0034*/ 	.word	index@(_Z14kernel_sum_retPm)
        /*0038*/ 	.word	0x00000000


	//----- nvinfo : EIATTR_MIN_STACK_SIZE
	.align		4
.L_9:
        /*003c*/ 	.byte	0x04, 0x12
        /*003e*/ 	.short	(.L_11 - .L_10)
	.align		4
.L_10:
        /*0040*/ 	.word	index@(_Z12kernel_dummyPfPmm)
        /*0044*/ 	.word	0x00000000
.L_11:


//--------------------- .nv.compat                --------------------------
	.section	.nv.compat,"",@"SHT_CUDA_COMPAT_INFO"
	.align	4
        /*0000*/ 	.byte	0x02, 0x09, 0x00, 0x00, 0x02, 0x02, 0x01, 0x00, 0x02, 0x05, 0x05, 0x00, 0x03, 0x07, 0x01, 0x01
        /*0010*/ 	.byte	0x02, 0x03, 0x00, 0x00, 0x02, 0x06, 0x01, 0x00, 0x04, 0x0b, 0x08, 0x00, 0x09, 0x00, 0x00, 0x00
        /*0020*/ 	.byte	0x00, 0x00, 0x00, 0x00


//--------------------- .nv.info._Z14kernel_sum_retPm --------------------------
	.section	.nv.info._Z14kernel_sum_retPm,"",@"SHT_CUDA_INFO"
	.sectionflags	@""
	.align	4


	//----- nvinfo : EIATTR_CUDA_API_VERSION
	.align		4
        /*0000*/ 	.byte	0x04, 0x37
        /*0002*/ 	.short	(.L_13 - .L_12)
.L_12:
        /*0004*/ 	.word	0x00000082


	//----- nvinfo : EIATTR_KPARAM_INFO
	.align		4
.L_13:
        /*0008*/ 	.byte	0x04, 0x17
        /*000a*/ 	.short	(.L_15 - .L_14)
.L_14:
        /*000c*/ 	.word	0x00000000
        /*0010*/ 	.short	0x0000
        /*0012*/ 	.short	0x0000
        /*0014*/ 	.byte	0x00, 0xf5, 0x21, 0x00


	//----- nvinfo : EIATTR_SPARSE_MMA_MASK
	.align		4
.L_15:
        /*0018*/ 	.byte	0x03, 0x50
        /*001a*/ 	.short	0x0000


	//----- nvinfo : EIATTR_MAXREG_COUNT
	.align		4
        /*001c*/ 	.byte	0x03, 0x1b
        /*001e*/ 	.short	0x00ff


	//----- nvinfo : EIATTR_NUM_BARRIERS
	.align		4
        /*0020*/ 	.byte	0x02, 0x4c
        /*0022*/ 	.byte	0x01
	.zero		1


	//----- nvinfo : EIATTR_MERCURY_ISA_VERSION
	.align		4
        /*0024*/ 	.byte	0x03, 0x5f
        /*0026*/ 	.short	0x0101


	//----- nvinfo : EIATTR_VRC_CTA_INIT_COUNT
	.align		4
        /*0028*/ 	.byte	0x02, 0x4a
	.zero		1
	.zero		1


	//----- nvinfo : EIATTR_EXIT_INSTR_OFFSETS
	.align		4
        /*002c*/ 	.byte	0x04, 0x1c
        /*002e*/ 	.short	(.L_17 - .L_16)


	//   ....[0]....
.L_16:
        /*0030*/ 	.word	0x00000250


	//   ....[1]....
        /*0034*/ 	.word	0x000002d0


	//----- nvinfo : EIATTR_CBANK_PARAM_SIZE
	.align		4
.L_17:
        /*0038*/ 	.byte	0x03, 0x19
        /*003a*/ 	.short	0x0008


	//----- nvinfo : EIATTR_PARAM_CBANK
	.align		4
        /*003c*/ 	.byte	0x04, 0x0a
        /*003e*/ 	.short	(.L_19 - .L_18)
	.align		4
.L_18:
        /*0040*/ 	.word	index@(.nv.constant0._Z14kernel_sum_retPm)
        /*0044*/ 	.short	0x0380
        /*0046*/ 	.short	0x0008


	//----- nvinfo : EIATTR_SW_WAR
	.align		4
.L_19:
        /*0048*/ 	.byte	0x04, 0x36
        /*004a*/ 	.short	(.L_21 - .L_20)
.L_20:
        /*004c*/ 	.word	0x00000008
.L_21:


//--------------------- .nv.info._Z12kernel_dummyPfPmm --------------------------
	.section	.nv.info._Z12kernel_dummyPfPmm,"",@"SHT_CUDA_INFO"
	.sectionflags	@""
	.align	4


	//----- nvinfo : EIATTR_CUDA_API_VERSION
	.align		4
        /*0000*/ 	.byte	0x04, 0x37
        /*0002*/ 	.short	(.L_23 - .L_22)
.L_22:
        /*0004*/ 	.word	0x00000082


	//----- nvinfo : EIATTR_KPARAM_INFO
	.align		4
.L_23:
        /*0008*/ 	.byte	0x04, 0x17
        /*000a*/ 	.short	(.L_25 - .L_24)
.L_24:
        /*000c*/ 	.word	0x00000000
        /*0010*/ 	.short	0x0002
        /*0012*/ 	.short	0x0010
        /*0014*/ 	.byte	0x00, 0xf0, 0x21, 0x00


	//----- nvinfo : EIATTR_KPARAM_INFO
	.align		4
.L_25:
        /*0018*/ 	.byte	0x04, 0x17
        /*001a*/ 	.short	(.L_27 - .L_26)
.L_26:
        /*001c*/ 	.word	0x00000000
        /*0020*/ 	.short	0x0001
        /*0022*/ 	.short	0x0008
        /*0024*/ 	.byte	0x00, 0xf5, 0x21, 0x00


	//----- nvinfo : EIATTR_KPARAM_INFO
	.align		4
.L_27:
        /*0028*/ 	.byte	0x04, 0x17
        /*002a*/ 	.short	(.L_29 - .L_28)
.L_28:
        /*002c*/ 	.word	0x00000000
        /*0030*/ 	.short	0x0000
        /*0032*/ 	.short	0x0000
        /*0034*/ 	.byte	0x00, 0xf5, 0x21, 0x00


	//----- nvinfo : EIATTR_SPARSE_MMA_MASK
	.align		4
.L_29:
        /*0038*/ 	.byte	0x03, 0x50
        /*003a*/ 	.short	0x0000


	//----- nvinfo : EIATTR_MAXREG_COUNT
	.align		4
        /*003c*/ 	.byte	0x03, 0x1b
        /*003e*/ 	.short	0x00ff


	//----- nvinfo : EIATTR_MERCURY_ISA_VERSION
	.align		4
        /*0040*/ 	.byte	0x03, 0x5f
        /*0042*/ 	.short	0x0101


	//----- nvinfo : EIATTR_VRC_CTA_INIT_COUNT
	.align		4
        /*0044*/ 	.byte	0x02, 0x4a
	.zero		1
	.zero		1


	//----- nvinfo : EIATTR_EXIT_INSTR_OFFSETS
	.align		4
        /*0048*/ 	.byte	0x04, 0x1c
        /*004a*/ 	.short	(.L_31 - .L_30)


	//   ....[0]....
.L_30:
        /*004c*/ 	.word	0x00000080


	//----- nvinfo : EIATTR_CBANK_PARAM_SIZE
	.align		4
.L_31:
        /*0050*/ 	.byte	0x03, 0x19
        /*0052*/ 	.short	0x0018


	//----- nvinfo : EIATTR_PARAM_CBANK
	.align		4
        /*0054*/ 	.byte	0x04, 0x0a
        /*0056*/ 	.short	(.L_33 - .L_32)
	.align		4
.L_32:
        /*0058*/ 	.word	index@(.nv.constant0._Z12kernel_dummyPfPmm)
        /*005c*/ 	.short	0x0380
        /*005e*/ 	.short	0x0018


	//----- nvinfo : EIATTR_SW_WAR
	.align		4
.L_33:
        /*0060*/ 	.byte	0x04, 0x36
        /*0062*/ 	.short	(.L_35 - .L_34)
.L_34:
        /*0064*/ 	.word	0x00000008
.L_35:


//--------------------- .nv.callgraph             --------------------------
	.section	.nv.callgraph,"",@"SHT_CUDA_CALLGRAPH"
	.align	4
	.sectionentsize	8
	.align		4
        /*0000*/ 	.word	0x00000000
	.align		4
        /*0004*/ 	.word	0xffffffff
	.align		4
        /*0008*/ 	.word	0x00000000
	.align		4
        /*000c*/ 	.word	0xfffffffe
	.align		4
        /*0010*/ 	.word	0x00000000
	.align		4
        /*0014*/ 	.word	0xfffffffd
	.align		4
        /*0018*/ 	.word	0x00000000
	.align		4
        /*001c*/ 	.word	0xfffffffc


//--------------------- .text._Z14kernel_sum_retPm --------------------------
	.section	.text._Z14kernel_sum_retPm,"ax",@progbits
	.align	128
        .global         _Z14kernel_sum_retPm
        .type           _Z14kernel_sum_retPm,@function
        .size           _Z14kernel_sum_retPm,(.L_x_4 - _Z14kernel_sum_retPm)
        .other          _Z14kernel_sum_retPm,@"STO_CUDA_ENTRY STV_DEFAULT"
_Z14kernel_sum_retPm:
.text._Z14kernel_sum_retPm:
[----:B------:R-:W-:Y:S01]  /*0000*/  LDC R1, c[0x0][0x37c] ;  /* 0x0000df00ff017b82 */ /* 0x000fe20000000800 */
[----:B------:R-:W0:Y:S07]  /*0010*/  S2R R9, SR_CTAID.X ;  /* 0x0000000000097919 */ /* 0x000e2e0000002500 */
[----:B------:R-:W1:Y:S01]  /*0020*/  LDC.64 R2, c[0x0][0x380] ;  /* 0x0000e000ff027b82 */ /* 0x000e620000000a00 */
[----:B------:R-:W0:Y:S01]  /*0030*/  LDCU UR6, c[0x0][0x360] ;  /* 0x00006c00ff0677ac */ /* 0x000e220008000800 */
[----:B------:R-:W0:Y:S01]  /*0040*/  S2R R6, SR_TID.X ;  /* 0x0000000000067919 */ /* 0x000e220000002100 */
[----:B------:R-:W2:Y:S01]  /*0050*/  LDCU.64 UR8, c[0x0][0x358] ;  /* 0x00006b00ff0877ac */ /* 0x000ea20008000a00 */
[----:B0-----:R-:W-:-:S04]  /*0060*/  IMAD R5, R9, UR6, R6 ;  /* 0x0000000609057c24 */ /* 0x001fc8000f8e0206 */
[----:B-1----:R-:W-:-:S06]  /*0070*/  IMAD.WIDE.U32 R2, R5, 0x8, R2 ;  /* 0x0000000805027825 */ /* 0x002fcc00078e0002 */
[----:B--2---:R-:W2:Y:S01]  /*0080*/  LDG.E.64 R2, desc[UR8][R2.64] ;  /* 0x0000000802027981 */ /* 0x004ea2000c1e1b00 */
[----:B------:R-:W0:Y:S01]  /*0090*/  S2UR UR5, SR_CgaCtaId ;  /* 0x00000000000579c3 */ /* 0x000e220000008800 */
[----:B------:R-:W-:Y:S01]  /*00a0*/  UMOV UR4, 0x400 ;  /* 0x0000040000047882 */ /* 0x000fe20000000000 */
[----:B------:R-:W-:Y:S01]  /*00b0*/  UISETP.GE.U32.AND UP0, UPT, UR6, 0x2, UPT ;  /* 0x000000020600788c */ /* 0x000fe2000bf06070 */
[----:B------:R-:W-:Y:S01]  /*00c0*/  ISETP.NE.AND P1, PT, R6, RZ, PT ;  /* 0x000000ff0600720c */ /* 0x000fe20003f25270 */
[----:B0-----:R-:W-:-:S06]  /*00d0*/  ULEA UR4, UR5, UR4, 0x18 ;  /* 0x0000000405047291 */ /* 0x001fcc000f8ec0ff */
[----:B------:R-:W-:-:S05]  /*00e0*/  LEA R7, R6, UR4, 0x3 ;  /* 0x0000000406077c11 */ /* 0x000fca000f8e18ff */
[----:B--2---:R0:W-:Y:S01]  /*00f0*/  STS.64 [R7], R2 ;  /* 0x0000000207007388 */ /* 0x0041e20000000a00 */
[----:B------:R-:W-:Y:S06]  /*0100*/  BAR.SYNC.DEFER_BLOCKING 0x0 ;  /* 0x0000000000007b1d */ /* 0x000fec0000010000 */
[----:B------:R-:W-:Y:S05]  /*0110*/  BRA.U !UP0, `(.L_x_0) ;  /* 0x00000001084c7547 */ /* 0x000fea000b800000 */
[----:B------:R-:W-:Y:S01]  /*0120*/  USHF.R.U32.HI UR4, URZ, 0x1, UR6 ;  /* 0x00000001ff047899 */ /* 0x000fe20008011606 */
[----:B------:R-:W-:-:S05]  /*0130*/  IMAD.MOV.U32 R11, RZ, RZ, RZ ;  /* 0x000000ffff0b7224 */ /* 0x000fca00078e00ff */
[----:B------:R-:W-:-:S07]  /*0140*/  IMAD.U32 R8, RZ, RZ, UR4 ;  /* 0x00000004ff087e24 */ /* 0x000fce000f8e00ff */
.L_x_1:
[----:B------:R-:W-:-:S04]  /*0150*/  ISETP.GT.U32.AND P0, PT, R8, R6, PT ;  /* 0x000000060800720c */ /* 0x000fc80003f04070 */
[----:B------:R-:W-:-:S13]  /*0160*/  ISETP.GT.U32.AND.EX P0, PT, R11, RZ, PT, P0 ;  /* 0x000000ff0b00720c */ /* 0x000fda0003f04100 */
[----:B------:R-:W-:Y:S01]  /*0170*/  @P0 IMAD R0, R8, 0x8, R7 ;  /* 0x0000000808000824 */ /* 0x000fe200078e0207 */
[----:B------:R-:W-:Y:S04]  /*0180*/  @P0 LDS.64 R4, [R7] ;  /* 0x0000000007040984 */ /* 0x000fe80000000a00 */
[----:B0-----:R-:W0:Y:S02]  /*0190*/  @P0 LDS.64 R2, [R0] ;  /* 0x0000000000020984 */ /* 0x001e240000000a00 */
[----:B0-----:R-:W-:Y:S02]  /*01a0*/  @P0 IADD3 R2, P2, PT, R2, R4, RZ ;  /* 0x0000000402020210 */ /* 0x001fe40007f5e0ff */
[----:B------:R-:W-:-:S03]  /*01b0*/  SHF.R.U64 R4, R8, 0x1, R11 ;  /* 0x0000000108047819 */ /* 0x000fc6000000120b */
[----:B------:R-:W-:Y:S01]  /*01c0*/  @P0 IMAD.X R3, R3, 0x1, R5, P2 ;  /* 0x0000000103030824 */ /* 0x000fe200010e0605 */
[----:B------:R-:W-:-:S04]  /*01d0*/  SHF.R.U32.HI R5, RZ, 0x1, R11 ;  /* 0x00000001ff057819 */ /* 0x000fc8000001160b */
[----:B------:R1:W-:Y:S01]  /*01e0*/  @P0 STS.64 [R7], R2 ;  /* 0x0000000207000388 */ /* 0x0003e20000000a00 */
[----:B------:R-:W-:Y:S01]  /*01f0*/  BAR.SYNC.DEFER_BLOCKING 0x0 ;  /* 0x0000000000007b1d */ /* 0x000fe20000010000 */
[----:B------:R-:W-:Y:S01]  /*0200*/  ISETP.GT.U32.AND P0, PT, R8, 0x1, PT ;  /* 0x000000010800780c */ /* 0x000fe20003f04070 */
[----:B------:R-:W-:-:S03]  /*0210*/  IMAD.MOV.U32 R8, RZ, RZ, R4 ;  /* 0x000000ffff087224 */ /* 0x000fc600078e0004 */
[----:B------:R-:W-:Y:S01]  /*0220*/  ISETP.GT.U32.AND.EX P0, PT, R11, RZ, PT, P0 ;  /* 0x000000ff0b00720c */ /* 0x000fe20003f04100 */
[----:B------:R-:W-:-:S12]  /*0230*/  IMAD.MOV.U32 R11, RZ, RZ, R5 ;  /* 0x000000ffff0b7224 */ /* 0x000fd800078e0005 */
[----:B-1----:R-:W-:Y:S05]  /*0240*/  @P0 BRA `(.L_x_1) ;  /* 0xfffffffc00c00947 */ /* 0x002fea000383ffff */
.L_x_0:
[----:B------:R-:W-:Y:S05]  /*0250*/  @P1 EXIT ;  /* 0x000000000000194d */ /* 0x000fea0003800000 */
[----:B------:R-:W1:Y:S01]  /*0260*/  S2UR UR5, SR_CgaCtaId ;  /* 0x00000000000579c3 */ /* 0x000e620000008800 */
[----:B------:R-:W-:-:S07]  /*0270*/  UMOV UR4, 0x400 ;  /* 0x0000040000047882 */ /* 0x000fce0000000000 */
[----:B------:R-:W2:Y:S01]  /*0280*/  LDC.64 R4, c[0x0][0x380] ;  /* 0x0000e000ff047b82 */ /* 0x000ea20000000a00 */
[----:B-1----:R-:W-:Y:S01]  /*0290*/  ULEA UR4, UR5, UR4, 0x18 ;  /* 0x0000000405047291 */ /* 0x002fe2000f8ec0ff */
[----:B--2---:R-:W-:-:S08]  /*02a0*/  IMAD.WIDE.U32 R4, R9, 0x8, R4 ;  /* 0x0000000809047825 */ /* 0x004fd000078e0004 */
[----:B0-----:R-:W0:Y:S04]  /*02b0*/  LDS.64 R2, [UR4] ;  /* 0x00000004ff027984 */ /* 0x001e280008000a00 */
[----:B0-----:R-:W-:Y:S01]  /*02c0*/  STG.E.64 desc[UR8][R4.64], R2 ;  /* 0x0000000204007986 */ /* 0x001fe2000c101b08 */
[----:B------:R-:W-:Y:S05]  /*02d0*/  EXIT ;  /* 0x000000000000794d */ /* 0x000fea0003800000 */
.L_x_2:
[----:B------:R-:W-:-:S00]  /*02e0*/  BRA `(.L_x_2) ;  /* 0xfffffffc00fc7947 */ /* 0x000fc0000383ffff */
[----:B------:R-:W-:-:S00]  /*02f0*/  NOP ;  /* 0x0000000000007918 */ /* 0x000fc00000000000 */
        /* <DEDUP_REMOVED lines=8> */
.L_x_4:


//--------------------- .text._Z12kernel_dummyPfPmm --------------------------
	.section	.text._Z12kernel_dummyPfPmm,"ax",@progbits
	.align	128
        .global         _Z12kernel_dummyPfPmm
        .type           _Z12kernel_dummyPfPmm,@function
        .size           _Z12kernel_dummyPfPmm,(.L_x_5 - _Z12kernel_dummyPfPmm)
        .other          _Z12kernel_dummyPfPmm,@"STO_CUDA_ENTRY STV_DEFAULT"
_Z12kernel_dummyPfPmm:
.text._Z12kernel_dummyPfPmm:
[----:B------:R-:W-:Y:S01]  /*0000*/  LDC R1, c[0x0][0x37c] ;  /* 0x0000df00ff017b82 */ /* 0x000fe20000000800 */
[----:B------:R-:W0:Y:S07]  /*0010*/  S2R R7, SR_TID.X ;  /* 0x0000000000077919 */ /* 0x000e2e0000002100 */
[----:B------:R-:W0:Y:S01]  /*0020*/  LDC.64 R2, c[0x0][0x388] ;  /* 0x0000e200ff027b82 */ /* 0x000e220000000a00 */
[----:B------:R-:W1:Y:S01]  /*0030*/  LDCU.64 UR4, c[0x0][0x358] ;  /* 0x00006b00ff0477ac */ /* 0x000e620008000a00 */
[----:B------:R-:W-:Y:S01]  /*0040*/  HFMA2 R4, -RZ, RZ, 0, 5.9604644775390625e-08 ;  /* 0x00000001ff047431 */ /* 0x000fe200000001ff */
[----:B------:R-:W-:Y:S01]  /*0050*/  MOV R5, 0x0 ;  /* 0x0000000000057802 */ /* 0x000fe20000000f00 */
[----:B0-----:R-:W-:-:S05]  /*0060*/  IMAD.WIDE.U32 R2, R7, 0x8, R2 ;  /* 0x0000000807027825 */ /* 0x001fca00078e0002 */
[----:B-1----:R-:W-:Y:S01]  /*0070*/  STG.E.64 desc[UR4][R2.64], R4 ;  /* 0x0000000402007986 */ /* 0x002fe2000c101b04 */
[----:B------:R-:W-:Y:S05]  /*0080*/  EXIT ;  /* 0x000000000000794d */ /* 0x000fea0003800000 */
.L_x_3:
        /* <DEDUP_REMOVED lines=15> */
.L_x_5:


//--------------------- .nv.shared._Z14kernel_sum_retPm --------------------------
	.section	.nv.shared._Z14kernel_sum_retPm,"aw",@nobits
	.sectionflags	@""
	.align	16
	.zero		1024


//--------------------- .nv.shared.reserved.0     --------------------------
	.section	.nv.shared.reserved.0,"aw",@nobits
	.weak		__nv_reservedSMEM_offset_0_alias
	.size		__nv_reservedSMEM_offset_0_alias, 0, 64
	.other		__nv_reservedSMEM_offset_0_alias,@"STO_CUDA_RESERVED_SHARED STV_DEFAULT"
__nv_reservedSMEM_offset_0_alias:
	.zero		0
	.zero		64


//--------------------- .nv.shared._Z12kernel_dummyPfPmm --------------------------
	.section	.nv.shared._Z12kernel_dummyPfPmm,"aw",@nobits
	.sectionflags	@""
	.align	16
	.zero		1024


//--------------------- .nv.constant0._Z14kernel_sum_retPm --------------------------
	.section	.nv.constant0._Z14kernel_sum_retPm,"a",@progbits
	.sectionflags	@""
	.align	4
.nv.constant0._Z14kernel_sum_retPm:
	.zero		904


//--------------------- .nv.constant0._Z12kernel_dummyPfPmm --------------------------
	.section	.nv.constant0._Z12kernel_dummyPfPmm,"a",@progbits
	.sectionflags	@""
	.align	4
.nv.constant0._Z12kernel_dummyPfPmm:
	.zero		920


//--------------------- SYMBOLS --------------------------

	.type		.nv.reservedSmem.offset0,@object
	.size		.nv.reservedSmem.offset0,0x4
	.type		.nv.reservedSmem.cap,@object
	.size		.nv.reservedSmem.cap,0x4
